//
// Generated by NVIDIA NVVM Compiler
//
// Compiler Build ID: CL-36424714
// Cuda compilation tools, release 13.0, V13.0.88
// Based on NVVM 20.0.0
//

.version 9.0
.target sm_100
.address_size 64

	// .globl	_Z9convolutePiS_S_iii

.visible .entry _Z9convolutePiS_S_iii(
	.param .u64 .ptr .align 1 _Z9convolutePiS_S_iii_param_0,
	.param .u64 .ptr .align 1 _Z9convolutePiS_S_iii_param_1,
	.param .u64 .ptr .align 1 _Z9convolutePiS_S_iii_param_2,
	.param .u32 _Z9convolutePiS_S_iii_param_3,
	.param .u32 _Z9convolutePiS_S_iii_param_4,
	.param .u32 _Z9convolutePiS_S_iii_param_5
)
{
	.reg .pred 	%p<13>;
	.reg .b32 	%r<178>;
	.reg .b64 	%rd<57>;

	ld.param.u64 	%rd4, [_Z9convolutePiS_S_iii_param_0];
	ld.param.u64 	%rd5, [_Z9convolutePiS_S_iii_param_1];
	ld.param.u64 	%rd3, [_Z9convolutePiS_S_iii_param_2];
	ld.param.u32 	%r37, [_Z9convolutePiS_S_iii_param_3];
	ld.param.u32 	%r38, [_Z9convolutePiS_S_iii_param_4];
	ld.param.u32 	%r39, [_Z9convolutePiS_S_iii_param_5];
	cvta.to.global.u64 	%rd1, %rd5;
	cvta.to.global.u64 	%rd2, %rd4;
	mov.u32 	%r40, %ctaid.y;
	mov.u32 	%r41, %ntid.y;
	mov.u32 	%r42, %tid.y;
	mad.lo.s32 	%r1, %r40, %r41, %r42;
	mov.u32 	%r43, %ctaid.x;
	mov.u32 	%r44, %ntid.x;
	mov.u32 	%r45, %tid.x;
	mad.lo.s32 	%r2, %r43, %r44, %r45;
	setp.ge.s32 	%p1, %r1, %r37;
	setp.ge.s32 	%p2, %r2, %r38;
	or.pred  	%p3, %p1, %p2;
	@%p3 bra 	$L__BB0_16;
	setp.lt.s32 	%p4, %r39, 1;
	mov.b32 	%r176, 0;
	@%p4 bra 	$L__BB0_15;
	shr.u32 	%r48, %r39, 1;
	sub.s32 	%r3, %r1, %r48;
	add.s32 	%r4, %r37, -1;
	sub.s32 	%r5, %r2, %r48;
	add.s32 	%r6, %r38, -1;
	and.b32  	%r7, %r39, 7;
	add.s32 	%r8, %r7, -1;
	and.b32  	%r9, %r39, 3;
	and.b32  	%r10, %r39, 2147483640;
	and.b32  	%r11, %r39, 1;
	mov.b32 	%r163, 0;
	mov.u32 	%r176, %r163;
$L__BB0_3:
	setp.lt.u32 	%p5, %r39, 8;
	add.s32 	%r51, %r3, %r163;
	max.s32 	%r52, %r51, 0;
	min.s32 	%r53, %r52, %r4;
	mul.lo.s32 	%r14, %r53, %r38;
	mul.lo.s32 	%r15, %r163, %r39;
	mov.b32 	%r171, 0;
	@%p5 bra 	$L__BB0_6;
	mov.b32 	%r165, 0;
$L__BB0_5:
	.pragma "nounroll";
	add.s32 	%r55, %r5, %r165;
	max.s32 	%r56, %r55, 0;
	min.s32 	%r57, %r56, %r6;
	add.s32 	%r58, %r57, %r14;
	mul.wide.s32 	%rd6, %r58, 4;
	add.s64 	%rd7, %rd2, %rd6;
	ld.global.u32 	%r59, [%rd7];
	add.s32 	%r60, %r165, %r15;
	mul.wide.u32 	%rd8, %r60, 4;
	add.s64 	%rd9, %rd1, %rd8;
	ld.global.u32 	%r61, [%rd9];
	mad.lo.s32 	%r62, %r61, %r59, %r176;
	add.s32 	%r63, %r55, 1;
	max.s32 	%r64, %r63, 0;
	min.s32 	%r65, %r64, %r6;
	add.s32 	%r66, %r65, %r14;
	mul.wide.s32 	%rd10, %r66, 4;
	add.s64 	%rd11, %rd2, %rd10;
	ld.global.u32 	%r67, [%rd11];
	ld.global.u32 	%r68, [%rd9+4];
	mad.lo.s32 	%r69, %r68, %r67, %r62;
	add.s32 	%r70, %r55, 2;
	max.s32 	%r71, %r70, 0;
	min.s32 	%r72, %r71, %r6;
	add.s32 	%r73, %r72, %r14;
	mul.wide.s32 	%rd12, %r73, 4;
	add.s64 	%rd13, %rd2, %rd12;
	ld.global.u32 	%r74, [%rd13];
	ld.global.u32 	%r75, [%rd9+8];
	mad.lo.s32 	%r76, %r75, %r74, %r69;
	add.s32 	%r77, %r55, 3;
	max.s32 	%r78, %r77, 0;
	min.s32 	%r79, %r78, %r6;
	add.s32 	%r80, %r79, %r14;
	mul.wide.s32 	%rd14, %r80, 4;
	add.s64 	%rd15, %rd2, %rd14;
	ld.global.u32 	%r81, [%rd15];
	ld.global.u32 	%r82, [%rd9+12];
	mad.lo.s32 	%r83, %r82, %r81, %r76;
	add.s32 	%r84, %r55, 4;
	max.s32 	%r85, %r84, 0;
	min.s32 	%r86, %r85, %r6;
	add.s32 	%r87, %r86, %r14;
	mul.wide.s32 	%rd16, %r87, 4;
	add.s64 	%rd17, %rd2, %rd16;
	ld.global.u32 	%r88, [%rd17];
	ld.global.u32 	%r89, [%rd9+16];
	mad.lo.s32 	%r90, %r89, %r88, %r83;
	add.s32 	%r91, %r55, 5;
	max.s32 	%r92, %r91, 0;
	min.s32 	%r93, %r92, %r6;
	add.s32 	%r94, %r93, %r14;
	mul.wide.s32 	%rd18, %r94, 4;
	add.s64 	%rd19, %rd2, %rd18;
	ld.global.u32 	%r95, [%rd19];
	ld.global.u32 	%r96, [%rd9+20];
	mad.lo.s32 	%r97, %r96, %r95, %r90;
	add.s32 	%r98, %r55, 6;
	max.s32 	%r99, %r98, 0;
	min.s32 	%r100, %r99, %r6;
	add.s32 	%r101, %r100, %r14;
	mul.wide.s32 	%rd20, %r101, 4;
	add.s64 	%rd21, %rd2, %rd20;
	ld.global.u32 	%r102, [%rd21];
	ld.global.u32 	%r103, [%rd9+24];
	mad.lo.s32 	%r104, %r103, %r102, %r97;
	add.s32 	%r105, %r55, 7;
	max.s32 	%r106, %r105, 0;
	min.s32 	%r107, %r106, %r6;
	add.s32 	%r108, %r107, %r14;
	mul.wide.s32 	%rd22, %r108, 4;
	add.s64 	%rd23, %rd2, %rd22;
	ld.global.u32 	%r109, [%rd23];
	ld.global.u32 	%r110, [%rd9+28];
	mad.lo.s32 	%r176, %r110, %r109, %r104;
	add.s32 	%r165, %r165, 8;
	setp.ne.s32 	%p6, %r165, %r10;
	mov.u32 	%r171, %r10;
	@%p6 bra 	$L__BB0_5;
$L__BB0_6:
	setp.eq.s32 	%p7, %r7, 0;
	@%p7 bra 	$L__BB0_14;
	setp.lt.u32 	%p8, %r8, 3;
	@%p8 bra 	$L__BB0_9;
	add.s32 	%r112, %r5, %r171;
	max.s32 	%r113, %r112, 0;
	min.s32 	%r114, %r113, %r6;
	add.s32 	%r115, %r114, %r14;
	mul.wide.s32 	%rd24, %r115, 4;
	add.s64 	%rd25, %rd2, %rd24;
	ld.global.u32 	%r116, [%rd25];
	add.s32 	%r117, %r171, %r15;
	mul.wide.u32 	%rd26, %r117, 4;
	add.s64 	%rd27, %rd1, %rd26;
	ld.global.u32 	%r118, [%rd27];
	mad.lo.s32 	%r119, %r118, %r116, %r176;
	add.s32 	%r120, %r112, 1;
	max.s32 	%r121, %r120, 0;
	min.s32 	%r122, %r121, %r6;
	add.s32 	%r123, %r122, %r14;
	mul.wide.s32 	%rd28, %r123, 4;
	add.s64 	%rd29, %rd2, %rd28;
	ld.global.u32 	%r124, [%rd29];
	cvt.u64.u32 	%rd30, %r15;
	cvt.u64.u32 	%rd31, %r171;
	add.s64 	%rd32, %rd31, %rd30;
	shl.b64 	%rd33, %rd32, 2;
	add.s64 	%rd34, %rd1, %rd33;
	ld.global.u32 	%r125, [%rd34+4];
	mad.lo.s32 	%r126, %r125, %r124, %r119;
	add.s32 	%r127, %r112, 2;
	max.s32 	%r128, %r127, 0;
	min.s32 	%r129, %r128, %r6;
	add.s32 	%r130, %r129, %r14;
	mul.wide.s32 	%rd35, %r130, 4;
	add.s64 	%rd36, %rd2, %rd35;
	ld.global.u32 	%r131, [%rd36];
	ld.global.u32 	%r132, [%rd34+8];
	mad.lo.s32 	%r133, %r132, %r131, %r126;
	add.s32 	%r134, %r112, 3;
	max.s32 	%r135, %r134, 0;
	min.s32 	%r136, %r135, %r6;
	add.s32 	%r137, %r136, %r14;
	mul.wide.s32 	%rd37, %r137, 4;
	add.s64 	%rd38, %rd2, %rd37;
	ld.global.u32 	%r138, [%rd38];
	ld.global.u32 	%r139, [%rd34+12];
	mad.lo.s32 	%r176, %r139, %r138, %r133;
	add.s32 	%r171, %r171, 4;
$L__BB0_9:
	setp.eq.s32 	%p9, %r9, 0;
	@%p9 bra 	$L__BB0_14;
	setp.eq.s32 	%p10, %r9, 1;
	@%p10 bra 	$L__BB0_12;
	add.s32 	%r141, %r5, %r171;
	max.s32 	%r142, %r141, 0;
	min.s32 	%r143, %r142, %r6;
	add.s32 	%r144, %r143, %r14;
	mul.wide.s32 	%rd39, %r144, 4;
	add.s64 	%rd40, %rd2, %rd39;
	ld.global.u32 	%r145, [%rd40];
	add.s32 	%r146, %r171, %r15;
	mul.wide.u32 	%rd41, %r146, 4;
	add.s64 	%rd42, %rd1, %rd41;
	ld.global.u32 	%r147, [%rd42];
	mad.lo.s32 	%r148, %r147, %r145, %r176;
	add.s32 	%r149, %r141, 1;
	max.s32 	%r150, %r149, 0;
	min.s32 	%r151, %r150, %r6;
	add.s32 	%r152, %r151, %r14;
	mul.wide.s32 	%rd43, %r152, 4;
	add.s64 	%rd44, %rd2, %rd43;
	ld.global.u32 	%r153, [%rd44];
	cvt.u64.u32 	%rd45, %r15;
	cvt.u64.u32 	%rd46, %r171;
	add.s64 	%rd47, %rd46, %rd45;
	shl.b64 	%rd48, %rd47, 2;
	add.s64 	%rd49, %rd1, %rd48;
	ld.global.u32 	%r154, [%rd49+4];
	mad.lo.s32 	%r176, %r154, %r153, %r148;
	add.s32 	%r171, %r171, 2;
$L__BB0_12:
	setp.eq.s32 	%p11, %r11, 0;
	@%p11 bra 	$L__BB0_14;
	add.s32 	%r155, %r5, %r171;
	max.s32 	%r156, %r155, 0;
	min.s32 	%r157, %r156, %r6;
	add.s32 	%r158, %r157, %r14;
	mul.wide.s32 	%rd50, %r158, 4;
	add.s64 	%rd51, %rd2, %rd50;
	ld.global.u32 	%r159, [%rd51];
	add.s32 	%r160, %r171, %r15;
	mul.wide.u32 	%rd52, %r160, 4;
	add.s64 	%rd53, %rd1, %rd52;
	ld.global.u32 	%r161, [%rd53];
	mad.lo.s32 	%r176, %r161, %r159, %r176;
$L__BB0_14:
	add.s32 	%r163, %r163, 1;
	setp.ne.s32 	%p12, %r163, %r39;
	@%p12 bra 	$L__BB0_3;
$L__BB0_15:
	mad.lo.s32 	%r162, %r38, %r1, %r2;
	cvta.to.global.u64 	%rd54, %rd3;
	mul.wide.s32 	%rd55, %r162, 4;
	add.s64 	%rd56, %rd54, %rd55;
	st.global.u32 	[%rd56], %r176;
$L__BB0_16:
	ret;

}


// ===== COMPILED SASS (sm_100) =====

	.target	sm_100

	.elftype	@"ET_EXEC"


//--------------------- .note.nv.tkinfo           --------------------------
	.section	.note.nv.tkinfo,"",@"SHT_NOTE"
	.sectionflags	@"SHF_NOTE_NV_TKINFO"
	.tkinfo
        /*0018*/ 	.word	0x00000002
        /*0030*/ 	.string	""
        /*0030*/ 	.string	"ptxas"
        /*0030*/ 	.string	"Cuda compilation tools, release 13.0, V13.0.88"
        /*0030*/ 	.string	"Build cuda_13.0.r13.0/compiler.36424714_0"
        /*0030*/ 	.string	"-arch sm_100 -m 64 "



//--------------------- .note.nv.cuinfo           --------------------------
	.section	.note.nv.cuinfo,"",@"SHT_NOTE"
	.sectionflags	@"SHF_NOTE_NV_CUINFO"
        /*0018*/ 	.short	0x0002
        /*001a*/ 	.short	0x0064
        /*001c*/ 	.short	0x0082
	.zero		2


//--------------------- .nv.info                  --------------------------
	.section	.nv.info,"",@"SHT_CUDA_INFO"
	.align	4


	//----- nvinfo : EIATTR_REGCOUNT
	.align		4
        /*0000*/ 	.byte	0x04, 0x2f
        /*0002*/ 	.short	(.L_1 - .L_0)
	.align		4
.L_0:
        /*0004*/ 	.word	index@(_Z9convolutePiS_S_iii)
        /*0008*/ 	.word	0x00000020


	//----- nvinfo : EIATTR_FRAME_SIZE
	.align		4
.L_1:
        /*000c*/ 	.byte	0x04, 0x11
        /*000e*/ 	.short	(.L_3 - .L_2)
	.align		4
.L_2:
        /*0010*/ 	.word	index@(_Z9convolutePiS_S_iii)
        /*0014*/ 	.word	0x00000000


	//----- nvinfo : EIATTR_MIN_STACK_SIZE
	.align		4
.L_3:
        /*0018*/ 	.byte	0x04, 0x12
        /*001a*/ 	.short	(.L_5 - .L_4)
	.align		4
.L_4:
        /*001c*/ 	.word	index@(_Z9convolutePiS_S_iii)
        /*0020*/ 	.word	0x00000000
.L_5:


//--------------------- .nv.compat                --------------------------
	.section	.nv.compat,"",@"SHT_CUDA_COMPAT_INFO"
	.align	4
        /*0000*/ 	.byte	0x02, 0x09, 0x00, 0x00, 0x02, 0x02, 0x01, 0x00, 0x02, 0x05, 0x05, 0x00, 0x03, 0x07, 0x01, 0x01
        /*0010*/ 	.byte	0x02, 0x03, 0x00, 0x00, 0x02, 0x06, 0x01, 0x00, 0x04, 0x0b, 0x08, 0x00, 0x09, 0x00, 0x00, 0x00
        /*0020*/ 	.byte	0x00, 0x00, 0x00, 0x00


//--------------------- .nv.info._Z9convolutePiS_S_iii --------------------------
	.section	.nv.info._Z9convolutePiS_S_iii,"",@"SHT_CUDA_INFO"
	.sectionflags	@""
	.align	4


	//----- nvinfo : EIATTR_CUDA_API_VERSION
	.align		4
        /*0000*/ 	.byte	0x04, 0x37
        /*0002*/ 	.short	(.L_7 - .L_6)
.L_6:
        /*0004*/ 	.word	0x00000082


	//----- nvinfo : EIATTR_KPARAM_INFO
	.align		4
.L_7:
        /*0008*/ 	.byte	0x04, 0x17
        /*000a*/ 	.short	(.L_9 - .L_8)
.L_8:
        /*000c*/ 	.word	0x00000000
        /*0010*/ 	.short	0x0005
        /*0012*/ 	.short	0x0020
        /*0014*/ 	.byte	0x00, 0xf0, 0x11, 0x00


	//----- nvinfo : EIATTR_KPARAM_INFO
	.align		4
.L_9:
        /*0018*/ 	.byte	0x04, 0x17
        /*001a*/ 	.short	(.L_11 - .L_10)
.L_10:
        /*001c*/ 	.word	0x00000000
        /*0020*/ 	.short	0x0004
        /*0022*/ 	.short	0x001c
        /*0024*/ 	.byte	0x00, 0xf0, 0x11, 0x00


	//----- nvinfo : EIATTR_KPARAM_INFO
	.align		4
.L_11:
        /*0028*/ 	.byte	0x04, 0x17
        /*002a*/ 	.short	(.L_13 - .L_12)
.L_12:
        /*002c*/ 	.word	0x00000000
        /*0030*/ 	.short	0x0003
        /*0032*/ 	.short	0x0018
        /*0034*/ 	.byte	0x00, 0xf0, 0x11, 0x00


	//----- nvinfo : EIATTR_KPARAM_INFO
	.align		4
.L_13:
        /*0038*/ 	.byte	0x04, 0x17
        /*003a*/ 	.short	(.L_15 - .L_14)
.L_14:
        /*003c*/ 	.word	0x00000000
        /*0040*/ 	.short	0x0002
        /*0042*/ 	.short	0x0010
        /*0044*/ 	.byte	0x00, 0xf5, 0x21, 0x00


	//----- nvinfo : EIATTR_KPARAM_INFO
	.align		4
.L_15:
        /*0048*/ 	.byte	0x04, 0x17
        /*004a*/ 	.short	(.L_17 - .L_16)
.L_16:
        /*004c*/ 	.word	0x00000000
        /*0050*/ 	.short	0x0001
        /*0052*/ 	.short	0x0008
        /*0054*/ 	.byte	0x00, 0xf5, 0x21, 0x00


	//----- nvinfo : EIATTR_KPARAM_INFO
	.align		4
.L_17:
        /*0058*/ 	.byte	0x04, 0x17
        /*005a*/ 	.short	(.L_19 - .L_18)
.L_18:
        /*005c*/ 	.word	0x00000000
        /*0060*/ 	.short	0x0000
        /*0062*/ 	.short	0x0000
        /*0064*/ 	.byte	0x00, 0xf5, 0x21, 0x00


	//----- nvinfo : EIATTR_SPARSE_MMA_MASK
	.align		4
.L_19:
        /*0068*/ 	.byte	0x03, 0x50
        /*006a*/ 	.short	0x0000


	//----- nvinfo : EIATTR_MAXREG_COUNT
	.align		4
        /*006c*/ 	.byte	0x03, 0x1b
        /*006e*/ 	.short	0x00ff


	//----- nvinfo : EIATTR_MERCURY_ISA_VERSION
	.align		4
        /*0070*/ 	.byte	0x03, 0x5f
        /*0072*/ 	.short	0x0101


	//----- nvinfo : EIATTR_VRC_CTA_INIT_COUNT
	.align		4
        /*0074*/ 	.byte	0x02, 0x4a
	.zero		1
	.zero		1


	//----- nvinfo : EIATTR_EXIT_INSTR_OFFSETS
	.align		4
        /*0078*/ 	.byte	0x04, 0x1c
        /*007a*/ 	.short	(.L_21 - .L_20)


	//   ....[0]....
.L_20:
        /*007c*/ 	.word	0x000000c0


	//   ....[1]....
        /*0080*/ 	.word	0x00000c70


	//----- nvinfo : EIATTR_CBANK_PARAM_SIZE
	.align		4
.L_21:
        /*0084*/ 	.byte	0x03, 0x19
        /*0086*/ 	.short	0x0024


	//----- nvinfo : EIATTR_PARAM_CBANK
	.align		4
        /*0088*/ 	.byte	0x04, 0x0a
        /*008a*/ 	.short	(.L_23 - .L_22)
	.align		4
.L_22:
        /*008c*/ 	.word	index@(.nv.constant0._Z9convolutePiS_S_iii)
        /*0090*/ 	.short	0x0380
        /*0092*/ 	.short	0x0024


	//----- nvinfo : EIATTR_SW_WAR
	.align		4
.L_23:
        /*0094*/ 	.byte	0x04, 0x36
        /*0096*/ 	.short	(.L_25 - .L_24)
.L_24:
        /*0098*/ 	.word	0x00000008
.L_25:


//--------------------- .nv.callgraph             --------------------------
	.section	.nv.callgraph,"",@"SHT_CUDA_CALLGRAPH"
	.align	4
	.sectionentsize	8
	.align		4
        /*0000*/ 	.word	0x00000000
	.align		4
        /*0004*/ 	.word	0xffffffff
	.align		4
        /*0008*/ 	.word	0x00000000
	.align		4
        /*000c*/ 	.word	0xfffffffe
	.align		4
        /*0010*/ 	.word	0x00000000
	.align		4
        /*0014*/ 	.word	0xfffffffd
	.align		4
        /*0018*/ 	.word	0x00000000
	.align		4
        /*001c*/ 	.word	0xfffffffc


//--------------------- .text._Z9convolutePiS_S_iii --------------------------
	.section	.text._Z9convolutePiS_S_iii,"ax",@progbits
	.align	128
        .global         _Z9convolutePiS_S_iii
        .type           _Z9convolutePiS_S_iii,@function
        .size           _Z9convolutePiS_S_iii,(.L_x_8 - _Z9convolutePiS_S_iii)
        .other          _Z9convolutePiS_S_iii,@"STO_CUDA_ENTRY STV_DEFAULT"
_Z9convolutePiS_S_iii:
.text._Z9convolutePiS_S_iii:
[----:B------:R-:W-:Y:S01]  /*0000*/  LDC R1, c[0x0][0x37c] ;  /* 0x0000df00ff017b82 */ /* 0x000fe20000000800 */
[----:B------:R-:W0:Y:S07]  /*0010*/  S2R R5, SR_TID.X ;  /* 0x0000000000057919 */ /* 0x000e2e0000002100 */
[----:B------:R-:W1:Y:S01]  /*0020*/  LDC R3, c[0x0][0x364] ;  /* 0x0000d900ff037b82 */ /* 0x000e620000000800 */
[----:B------:R-:W2:Y:S01]  /*0030*/  LDCU.64 UR14, c[0x0][0x398] ;  /* 0x00007300ff0e77ac */ /* 0x000ea20008000a00 */
[----:B------:R-:W1:Y:S06]  /*0040*/  S2R R2, SR_TID.Y ;  /* 0x0000000000027919 */ /* 0x000e6c0000002200 */
[----:B------:R-:W0:Y:S08]  /*0050*/  S2UR UR5, SR_CTAID.X ;  /* 0x00000000000579c3 */ /* 0x000e300000002500 */
[----:B------:R-:W0:Y:S08]  /*0060*/  LDC R0, c[0x0][0x360] ;  /* 0x0000d800ff007b82 */ /* 0x000e300000000800 */
[----:B------:R-:W1:Y:S01]  /*0070*/  S2UR UR4, SR_CTAID.Y ;  /* 0x00000000000479c3 */ /* 0x000e620000002600 */
[----:B0-----:R-:W-:-:S05]  /*0080*/  IMAD R0, R0, UR5, R5 ;  /* 0x0000000500007c24 */ /* 0x001fca000f8e0205 */
[----:B--2---:R-:W-:Y:S01]  /*0090*/  ISETP.GE.AND P0, PT, R0, UR15, PT ;  /* 0x0000000f00007c0c */ /* 0x004fe2000bf06270 */
[----:B-1----:R-:W-:-:S05]  /*00a0*/  IMAD R3, R3, UR4, R2 ;  /* 0x0000000403037c24 */ /* 0x002fca000f8e0202 */
[----:B------:R-:W-:-:S13]  /*00b0*/  ISETP.GE.OR P0, PT, R3, UR14, P0 ;  /* 0x0000000e03007c0c */ /* 0x000fda0008706670 */
[----:B------:R-:W-:Y:S05]  /*00c0*/  @P0 EXIT ;  /* 0x000000000000094d */ /* 0x000fea0003800000 */
[----:B------:R-:W0:Y:S01]  /*00d0*/  LDCU UR5, c[0x0][0x3a0] ;  /* 0x00007400ff0577ac */ /* 0x000e220008000800 */
[----:B------:R-:W-:Y:S01]  /*00e0*/  HFMA2 R6, -RZ, RZ, 0, 0 ;  /* 0x00000000ff067431 */ /* 0x000fe200000001ff */
[----:B------:R-:W1:Y:S01]  /*00f0*/  LDCU.64 UR12, c[0x0][0x358] ;  /* 0x00006b00ff0c77ac */ /* 0x000e620008000a00 */
[----:B0-----:R-:W-:-:S09]  /*0100*/  UISETP.GE.AND UP0, UPT, UR5, 0x1, UPT ;  /* 0x000000010500788c */ /* 0x001fd2000bf06270 */
[----:B-1----:R-:W-:Y:S05]  /*0110*/  BRA.U !UP0, `(.L_x_0) ;  /* 0x0000000908c07547 */ /* 0x002fea000b800000 */
[----:B------:R-:W-:Y:S01]  /*0120*/  ULOP3.LUT UR8, UR5, 0x7, URZ, 0xc0, !UPT ;  /* 0x0000000705087892 */ /* 0x000fe2000f8ec0ff */
[----:B------:R-:W-:Y:S01]  /*0130*/  MOV R6, RZ ;  /* 0x000000ff00067202 */ /* 0x000fe20000000f00 */
[----:B------:R-:W-:Y:S02]  /*0140*/  USHF.R.U32.HI UR4, URZ, 0x1, UR5 ;  /* 0x00000001ff047899 */ /* 0x000fe40008011605 */
[----:B------:R-:W-:Y:S02]  /*0150*/  UIADD3 UR9, UPT, UPT, UR8, -0x1, URZ ;  /* 0xffffffff08097890 */ /* 0x000fe4000fffe0ff */
[----:B------:R-:W-:Y:S02]  /*0160*/  ULOP3.LUT UR10, UR5, 0x3, URZ, 0xc0, !UPT ;  /* 0x00000003050a7892 */ /* 0x000fe4000f8ec0ff */
[----:B------:R-:W-:Y:S01]  /*0170*/  IADD3 R26, PT, PT, R3, -UR4, RZ ;  /* 0x80000004031a7c10 */ /* 0x000fe2000fffe0ff */
[----:B------:R-:W-:Y:S01]  /*0180*/  UIADD3 UR6, UPT, UPT, UR14, -0x1, URZ ;  /* 0xffffffff0e067890 */ /* 0x000fe2000fffe0ff */
[----:B------:R-:W-:Y:S01]  /*0190*/  IADD3 R5, PT, PT, R0, -UR4, RZ ;  /* 0x8000000400057c10 */ /* 0x000fe2000fffe0ff */
[----:B------:R-:W-:-:S02]  /*01a0*/  UIADD3 UR7, UPT, UPT, UR15, -0x1, URZ ;  /* 0xffffffff0f077890 */ /* 0x000fc4000fffe0ff */
[----:B------:R-:W-:Y:S02]  /*01b0*/  ULOP3.LUT UR5, UR5, 0x7ffffff8, URZ, 0xc0, !UPT ;  /* 0x7ffffff805057892 */ /* 0x000fe4000f8ec0ff */
[----:B------:R-:W-:Y:S01]  /*01c0*/  UISETP.GE.U32.AND UP1, UPT, UR9, 0x3, UPT ;  /* 0x000000030900788c */ /* 0x000fe2000bf26070 */
[----:B------:R-:W-:-:S10]  /*01d0*/  UMOV UR4, URZ ;  /* 0x000000ff00047c82 */ /* 0x000fd40008000000 */
.L_x_6:
[----:B------:R-:W0:Y:S01]  /*01e0*/  LDCU UR11, c[0x0][0x3a0] ;  /* 0x00007400ff0b77ac */ /* 0x000e220008000800 */
[----:B------:R-:W-:Y:S02]  /*01f0*/  VIADDMNMX R4, R26, UR4, RZ, !PT ;  /* 0x000000041a047c46 */ /* 0x000fe4000f8001ff */
[----:B------:R-:W-:Y:S02]  /*0200*/  MOV R2, RZ ;  /* 0x000000ff00027202 */ /* 0x000fe40000000f00 */
[----:B------:R-:W-:Y:S01]  /*0210*/  VIMNMX R4, PT, PT, R4, UR6, PT ;  /* 0x0000000604047c48 */ /* 0x000fe2000bfe0100 */
[----:B0-----:R-:W-:Y:S02]  /*0220*/  UISETP.GE.U32.AND UP2, UPT, UR11, 0x8, UPT ;  /* 0x000000080b00788c */ /* 0x001fe4000bf46070 */
[----:B------:R-:W-:Y:S02]  /*0230*/  UIMAD UR9, UR4, UR11, URZ ;  /* 0x0000000b040972a4 */ /* 0x000fe4000f8e02ff */
[----:B------:R-:W-:-:S04]  /*0240*/  UIADD3 UR4, UPT, UPT, UR4, 0x1, URZ ;  /* 0x0000000104047890 */ /* 0x000fc8000fffe0ff */
[----:B------:R-:W-:Y:S01]  /*0250*/  UISETP.NE.AND UP0, UPT, UR4, UR11, UPT ;  /* 0x0000000b0400728c */ /* 0x000fe2000bf05270 */
[----:B------:R-:W-:Y:S10]  /*0260*/  BRA.U !UP2, `(.L_x_1) ;  /* 0x000000050a0c7547 */ /* 0x000ff4000b800000 */
[----:B------:R-:W-:Y:S01]  /*0270*/  IMAD.MOV.U32 R2, RZ, RZ, RZ ;  /* 0x000000ffff027224 */ /* 0x000fe200078e00ff */
[----:B------:R-:W0:Y:S06]  /*0280*/  LDCU UR16, c[0x0][0x39c] ;  /* 0x00007380ff1077ac */ /* 0x000e2c0008000800 */
.L_x_2:
[----:B------:R-:W1:Y:S01]  /*0290*/  LDC.64 R16, c[0x0][0x388] ;  /* 0x0000e200ff107b82 */ /* 0x000e620000000a00 */
[----:B------:R-:W-:-:S04]  /*02a0*/  IADD3 R20, PT, PT, R5, R2, RZ ;  /* 0x0000000205147210 */ /* 0x000fc80007ffe0ff */
[C---:B------:R-:W-:Y:S02]  /*02b0*/  VIADDMNMX R8, R20.reuse, 0x1, RZ, !PT ;  /* 0x0000000114087846 */ /* 0x040fe400078001ff */
[C---:B------:R-:W-:Y:S01]  /*02c0*/  VIADDMNMX R10, R20.reuse, 0x2, RZ, !PT ;  /* 0x00000002140a7846 */ /* 0x040fe200078001ff */
[----:B------:R-:W2:Y:S01]  /*02d0*/  LDC.64 R14, c[0x0][0x380] ;  /* 0x0000e000ff0e7b82 */ /* 0x000ea20000000a00 */
[----:B------:R-:W-:Y:S02]  /*02e0*/  VIADDMNMX R11, R20, 0x3, RZ, !PT ;  /* 0x00000003140b7846 */ /* 0x000fe400078001ff */
[----:B------:R-:W-:Y:S02]  /*02f0*/  VIMNMX R7, PT, PT, RZ, R20, !PT ;  /* 0x00000014ff077248 */ /* 0x000fe40007fe0100 */
[----:B------:R-:W-:Y:S02]  /*0300*/  VIMNMX R9, PT, PT, R8, UR7, PT ;  /* 0x0000000708097c48 */ /* 0x000fe4000bfe0100 */
[----:B------:R-:W-:-:S02]  /*0310*/  VIMNMX R19, PT, PT, R10, UR7, PT ;  /* 0x000000070a137c48 */ /* 0x000fc4000bfe0100 */
[----:B------:R-:W-:Y:S01]  /*0320*/  VIMNMX R21, PT, PT, R11, UR7, PT ;  /* 0x000000070b157c48 */ /* 0x000fe2000bfe0100 */
[----:B0-----:R-:W-:Y:S01]  /*0330*/  IMAD R9, R4, UR16, R9 ;  /* 0x0000001004097c24 */ /* 0x001fe2000f8e0209 */
[----:B------:R-:W-:Y:S01]  /*0340*/  IADD3 R11, PT, PT, R2, UR9, RZ ;  /* 0x00000009020b7c10 */ /* 0x000fe2000fffe0ff */
[C---:B------:R-:W-:Y:S01]  /*0350*/  IMAD R19, R4.reuse, UR16, R19 ;  /* 0x0000001004137c24 */ /* 0x040fe2000f8e0213 */
[----:B------:R-:W-:Y:S01]  /*0360*/  VIMNMX R7, PT, PT, R7, UR7, PT ;  /* 0x0000000707077c48 */ /* 0x000fe2000bfe0100 */
[----:B------:R-:W-:Y:S02]  /*0370*/  IMAD R21, R4, UR16, R21 ;  /* 0x0000001004157c24 */ /* 0x000fe4000f8e0215 */
[----:B-1----:R-:W-:Y:S01]  /*0380*/  IMAD.WIDE.U32 R16, R11, 0x4, R16 ;  /* 0x000000040b107825 */ /* 0x002fe200078e0010 */
[----:B------:R-:W-:-:S03]  /*0390*/  VIADDMNMX R11, R20, 0x4, RZ, !PT ;  /* 0x00000004140b7846 */ /* 0x000fc600078001ff */
[----:B------:R-:W-:Y:S01]  /*03a0*/  IMAD R7, R4, UR16, R7 ;  /* 0x0000001004077c24 */ /* 0x000fe2000f8e0207 */
[----:B------:R-:W3:Y:S01]  /*03b0*/  LDG.E R23, desc[UR12][R16.64+0xc] ;  /* 0x00000c0c10177981 */ /* 0x000ee2000c1e1900 */
[----:B--2---:R-:W-:-:S03]  /*03c0*/  IMAD.WIDE R8, R9, 0x4, R14 ;  /* 0x0000000409087825 */ /* 0x004fc600078e020e */
[----:B------:R-:W2:Y:S01]  /*03d0*/  LDG.E R22, desc[UR12][R16.64+0x10] ;  /* 0x0000100c10167981 */ /* 0x000ea2000c1e1900 */
[----:B------:R-:W-:-:S03]  /*03e0*/  IMAD.WIDE R28, R19, 0x4, R14 ;  /* 0x00000004131c7825 */ /* 0x000fc600078e020e */
[----:B------:R-:W4:Y:S01]  /*03f0*/  LDG.E R24, desc[UR12][R16.64+0x14] ;  /* 0x0000140c10187981 */ /* 0x000f22000c1e1900 */
[--C-:B------:R-:W-:Y:S01]  /*0400*/  IMAD.WIDE R18, R21, 0x4, R14.reuse ;  /* 0x0000000415127825 */ /* 0x100fe200078e020e */
[----:B------:R-:W-:Y:S02]  /*0410*/  VIMNMX R21, PT, PT, R11, UR7, PT ;  /* 0x000000070b157c48 */ /* 0x000fe4000bfe0100 */
[----:B------:R-:W5:Y:S01]  /*0420*/  LDG.E R8, desc[UR12][R8.64] ;  /* 0x0000000c08087981 */ /* 0x000f62000c1e1900 */
[----:B------:R-:W-:-:S03]  /*0430*/  IMAD.WIDE R12, R7, 0x4, R14 ;  /* 0x00000004070c7825 */ /* 0x000fc600078e020e */
[----:B------:R-:W3:Y:S01]  /*0440*/  LDG.E R11, desc[UR12][R16.64] ;  /* 0x0000000c100b7981 */ /* 0x000ee2000c1e1900 */
[----:B------:R-:W-:-:S03]  /*0450*/  IMAD R21, R4, UR16, R21 ;  /* 0x0000001004157c24 */ /* 0x000fc6000f8e0215 */
[----:B------:R-:W3:Y:S04]  /*0460*/  LDG.E R7, desc[UR12][R12.64] ;  /* 0x0000000c0c077981 */ /* 0x000ee8000c1e1900 */
[----:B------:R0:W2:Y:S04]  /*0470*/  LDG.E R9, desc[UR12][R28.64] ;  /* 0x0000000c1c097981 */ /* 0x0000a8000c1e1900 */
[----:B------:R1:W4:Y:S04]  /*0480*/  LDG.E R10, desc[UR12][R18.64] ;  /* 0x0000000c120a7981 */ /* 0x000328000c1e1900 */
[----:B------:R-:W5:Y:S01]  /*0490*/  LDG.E R13, desc[UR12][R16.64+0x4] ;  /* 0x0000040c100d7981 */ /* 0x000f62000c1e1900 */
[----:B0-----:R-:W-:-:S03]  /*04a0*/  VIADDMNMX R28, R20, 0x5, RZ, !PT ;  /* 0x00000005141c7846 */ /* 0x001fc600078001ff */
[----:B------:R-:W2:Y:S01]  /*04b0*/  LDG.E R12, desc[UR12][R16.64+0x8] ;  /* 0x0000080c100c7981 */ /* 0x000ea2000c1e1900 */
[----:B-1----:R-:W-:Y:S01]  /*04c0*/  IMAD.WIDE R18, R21, 0x4, R14 ;  /* 0x0000000415127825 */ /* 0x002fe200078e020e */
[----:B------:R-:W-:Y:S02]  /*04d0*/  VIMNMX R21, PT, PT, R28, UR7, PT ;  /* 0x000000071c157c48 */ /* 0x000fe4000bfe0100 */
[----:B------:R-:W4:Y:S01]  /*04e0*/  LDG.E R25, desc[UR12][R16.64+0x18] ;  /* 0x0000180c10197981 */ /* 0x000f22000c1e1900 */
[C---:B------:R-:W-:Y:S02]  /*04f0*/  VIADDMNMX R28, R20.reuse, 0x6, RZ, !PT ;  /* 0x00000006141c7846 */ /* 0x040fe400078001ff */
[----:B------:R-:W-:Y:S01]  /*0500*/  VIADDMNMX R20, R20, 0x7, RZ, !PT ;  /* 0x0000000714147846 */ /* 0x000fe200078001ff */
[----:B------:R-:W-:Y:S01]  /*0510*/  IMAD R21, R4, UR16, R21 ;  /* 0x0000001004157c24 */ /* 0x000fe2000f8e0215 */
[----:B------:R-:W-:Y:S01]  /*0520*/  VIMNMX R29, PT, PT, R28, UR7, PT ;  /* 0x000000071c1d7c48 */ /* 0x000fe2000bfe0100 */
[----:B------:R0:W4:Y:S01]  /*0530*/  LDG.E R27, desc[UR12][R16.64+0x1c] ;  /* 0x00001c0c101b7981 */ /* 0x000122000c1e1900 */
[----:B------:R-:W-:Y:S01]  /*0540*/  VIMNMX R28, PT, PT, R20, UR7, PT ;  /* 0x00000007141c7c48 */ /* 0x000fe2000bfe0100 */
[----:B------:R-:W-:-:S02]  /*0550*/  IMAD.WIDE R20, R21, 0x4, R14 ;  /* 0x0000000415147825 */ /* 0x000fc400078e020e */
[----:B------:R-:W4:Y:S04]  /*0560*/  LDG.E R19, desc[UR12][R18.64] ;  /* 0x0000000c12137981 */ /* 0x000f28000c1e1900 */
[----:B------:R-:W4:Y:S01]  /*0570*/  LDG.E R21, desc[UR12][R20.64] ;  /* 0x0000000c14157981 */ /* 0x000f22000c1e1900 */
[C---:B0-----:R-:W-:Y:S02]  /*0580*/  IMAD R17, R4.reuse, UR16, R29 ;  /* 0x0000001004117c24 */ /* 0x041fe4000f8e021d */
[----:B------:R-:W-:Y:S02]  /*0590*/  IMAD R29, R4, UR16, R28 ;  /* 0x00000010041d7c24 */ /* 0x000fe4000f8e021c */
[----:B------:R-:W-:-:S04]  /*05a0*/  IMAD.WIDE R16, R17, 0x4, R14 ;  /* 0x0000000411107825 */ /* 0x000fc800078e020e */
[----:B------:R-:W-:Y:S02]  /*05b0*/  IMAD.WIDE R14, R29, 0x4, R14 ;  /* 0x000000041d0e7825 */ /* 0x000fe400078e020e */
[----:B------:R-:W4:Y:S04]  /*05c0*/  LDG.E R16, desc[UR12][R16.64] ;  /* 0x0000000c10107981 */ /* 0x000f28000c1e1900 */
[----:B------:R-:W4:Y:S01]  /*05d0*/  LDG.E R14, desc[UR12][R14.64] ;  /* 0x0000000c0e0e7981 */ /* 0x000f22000c1e1900 */
[----:B------:R-:W-:-:S04]  /*05e0*/  IADD3 R2, PT, PT, R2, 0x8, RZ ;  /* 0x0000000802027810 */ /* 0x000fc80007ffe0ff */
[----:B------:R-:W-:Y:S01]  /*05f0*/  ISETP.NE.AND P0, PT, R2, UR5, PT ;  /* 0x0000000502007c0c */ /* 0x000fe2000bf05270 */
[----:B---3--:R-:W-:-:S04]  /*0600*/  IMAD R7, R7, R11, R6 ;  /* 0x0000000b07077224 */ /* 0x008fc800078e0206 */
[----:B-----5:R-:W-:-:S04]  /*0610*/  IMAD R7, R8, R13, R7 ;  /* 0x0000000d08077224 */ /* 0x020fc800078e0207 */
[----:B--2---:R-:W-:-:S04]  /*0620*/  IMAD R7, R9, R12, R7 ;  /* 0x0000000c09077224 */ /* 0x004fc800078e0207 */
[----:B----4-:R-:W-:-:S04]  /*0630*/  IMAD R7, R10, R23, R7 ;  /* 0x000000170a077224 */ /* 0x010fc800078e0207 */
[----:B------:R-:W-:-:S04]  /*0640*/  IMAD R7, R19, R22, R7 ;  /* 0x0000001613077224 */ /* 0x000fc800078e0207 */
[----:B------:R-:W-:-:S04]  /*0650*/  IMAD R7, R21, R24, R7 ;  /* 0x0000001815077224 */ /* 0x000fc800078e0207 */
[----:B------:R-:W-:-:S04]  /*0660*/  IMAD R7, R16, R25, R7 ;  /* 0x0000001910077224 */ /* 0x000fc800078e0207 */
[----:B------:R-:W-:Y:S01]  /*0670*/  IMAD R6, R14, R27, R7 ;  /* 0x0000001b0e067224 */ /* 0x000fe200078e0207 */
[----:B------:R-:W-:Y:S06]  /*0680*/  @P0 BRA `(.L_x_2) ;  /* 0xfffffffc00000947 */ /* 0x000fec000383ffff */
[----:B------:R-:W-:-:S07]  /*0690*/  IMAD.U32 R2, RZ, RZ, UR5 ;  /* 0x00000005ff027e24 */ /* 0x000fce000f8e00ff */
.L_x_1:
[----:B------:R-:W-:-:S09]  /*06a0*/  UISETP.NE.AND UP2, UPT, UR8, URZ, UPT ;  /* 0x000000ff0800728c */ /* 0x000fd2000bf45270 */
[----:B------:R-:W-:Y:S05]  /*06b0*/  BRA.U !UP2, `(.L_x_3) ;  /* 0x000000050a547547 */ /* 0x000fea000b800000 */
[----:B------:R-:W-:Y:S01]  /*06c0*/  UISETP.NE.AND UP2, UPT, UR10, URZ, UPT ;  /* 0x000000ff0a00728c */ /* 0x000fe2000bf45270 */
[----:B------:R-:W-:Y:S10]  /*06d0*/  BRA.U !UP1, `(.L_x_4) ;  /* 0x0000000109a07547 */ /* 0x000ff4000b800000 */
[----:B------:R-:W0:Y:S01]  /*06e0*/  LDC.64 R12, c[0x0][0x388] ;  /* 0x0000e200ff0c7b82 */ /* 0x000e220000000a00 */
[----:B------:R-:W1:Y:S01]  /*06f0*/  LDCU UR16, c[0x0][0x39c] ;  /* 0x00007380ff1077ac */ /* 0x000e620008000800 */
[----:B------:R-:W-:Y:S02]  /*0700*/  IADD3 R14, PT, PT, R5, R2, RZ ;  /* 0x00000002050e7210 */ /* 0x000fe40007ffe0ff */
[----:B------:R-:W-:Y:S02]  /*0710*/  IADD3 R7, PT, PT, R2, UR9, RZ ;  /* 0x0000000902077c10 */ /* 0x000fe4000fffe0ff */
[----:B------:R-:W-:Y:S02]  /*0720*/  VIMNMX R15, PT, PT, RZ, R14, !PT ;  /* 0x0000000eff0f7248 */ /* 0x000fe40007fe0100 */
[----:B------:R-:W2:Y:S01]  /*0730*/  LDC.64 R10, c[0x0][0x380] ;  /* 0x0000e000ff0a7b82 */ /* 0x000ea20000000a00 */
[----:B------:R-:W-:-:S07]  /*0740*/  VIADDMNMX R17, R14, 0x1, RZ, !PT ;  /* 0x000000010e117846 */ /* 0x000fce00078001ff */
[----:B------:R-:W3:Y:S01]  /*0750*/  LDC.64 R8, c[0x0][0x388] ;  /* 0x0000e200ff087b82 */ /* 0x000ee20000000a00 */
[----:B------:R-:W-:Y:S02]  /*0760*/  VIMNMX R15, PT, PT, R15, UR7, PT ;  /* 0x000000070f0f7c48 */ /* 0x000fe4000bfe0100 */
[----:B------:R-:W-:Y:S02]  /*0770*/  VIMNMX R17, PT, PT, R17, UR7, PT ;  /* 0x0000000711117c48 */ /* 0x000fe4000bfe0100 */
[----:B------:R-:W-:Y:S01]  /*0780*/  VIADDMNMX R18, R14, 0x2, RZ, !PT ;  /* 0x000000020e127846 */ /* 0x000fe200078001ff */
[----:B-1----:R-:W-:Y:S01]  /*0790*/  IMAD R15, R4, UR16, R15 ;  /* 0x00000010040f7c24 */ /* 0x002fe2000f8e020f */
[----:B------:R-:W-:Y:S01]  /*07a0*/  IADD3 R16, P0, PT, R2, UR9, RZ ;  /* 0x0000000902107c10 */ /* 0x000fe2000ff1e0ff */
[----:B0-----:R-:W-:Y:S01]  /*07b0*/  IMAD.WIDE.U32 R12, R7, 0x4, R12 ;  /* 0x00000004070c7825 */ /* 0x001fe200078e000c */
[----:B------:R-:W-:Y:S02]  /*07c0*/  VIADDMNMX R20, R14, 0x3, RZ, !PT ;  /* 0x000000030e147846 */ /* 0x000fe400078001ff */
[----:B------:R-:W-:Y:S01]  /*07d0*/  VIMNMX R19, PT, PT, R18, UR7, PT ;  /* 0x0000000712137c48 */ /* 0x000fe2000bfe0100 */
[----:B------:R-:W-:Y:S01]  /*07e0*/  IMAD R17, R4, UR16, R17 ;  /* 0x0000001004117c24 */ /* 0x000fe2000f8e0211 */
[----:B------:R-:W-:Y:S01]  /*07f0*/  IADD3.X R22, PT, PT, RZ, RZ, RZ, P0, !PT ;  /* 0x000000ffff167210 */ /* 0x000fe200007fe4ff */
[----:B------:R0:W4:Y:S01]  /*0800*/  LDG.E R7, desc[UR12][R12.64] ;  /* 0x0000000c0c077981 */ /* 0x000122000c1e1900 */
[----:B------:R-:W-:Y:S01]  /*0810*/  VIMNMX R21, PT, PT, R20, UR7, PT ;  /* 0x0000000714157c48 */ /* 0x000fe2000bfe0100 */
[----:B--2---:R-:W-:Y:S01]  /*0820*/  IMAD.WIDE R14, R15, 0x4, R10 ;  /* 0x000000040f0e7825 */ /* 0x004fe200078e020a */
[----:B---3--:R-:W-:-:S03]  /*0830*/  LEA R8, P0, R16, R8, 0x2 ;  /* 0x0000000810087211 */ /* 0x008fc600078010ff */
[----:B0-----:R-:W-:Y:S02]  /*0840*/  IMAD.WIDE R12, R17, 0x4, R10 ;  /* 0x00000004110c7825 */ /* 0x001fe400078e020a */
[----:B------:R-:W4:Y:S01]  /*0850*/  LDG.E R14, desc[UR12][R14.64] ;  /* 0x0000000c0e0e7981 */ /* 0x000f22000c1e1900 */
[----:B------:R-:W-:Y:S01]  /*0860*/  LEA.HI.X R9, R16, R9, R22, 0x2, P0 ;  /* 0x0000000910097211 */ /* 0x000fe200000f1416 */
[C---:B------:R-:W-:Y:S02]  /*0870*/  IMAD R17, R4.reuse, UR16, R19 ;  /* 0x0000001004117c24 */ /* 0x040fe4000f8e0213 */
[----:B------:R-:W-:Y:S01]  /*0880*/  IMAD R21, R4, UR16, R21 ;  /* 0x0000001004157c24 */ /* 0x000fe2000f8e0215 */
[----:B------:R-:W2:Y:S01]  /*0890*/  LDG.E R12, desc[UR12][R12.64] ;  /* 0x0000000c0c0c7981 */ /* 0x000ea2000c1e1900 */
[----:B------:R-:W-:-:S03]  /*08a0*/  IMAD.WIDE R16, R17, 0x4, R10 ;  /* 0x0000000411107825 */ /* 0x000fc600078e020a */
[----:B------:R-:W2:Y:S01]  /*08b0*/  LDG.E R18, desc[UR12][R8.64+0x4] ;  /* 0x0000040c08127981 */ /* 0x000ea2000c1e1900 */
[----:B------:R-:W-:-:S03]  /*08c0*/  IMAD.WIDE R10, R21, 0x4, R10 ;  /* 0x00000004150a7825 */ /* 0x000fc600078e020a */
[----:B------:R-:W3:Y:S04]  /*08d0*/  LDG.E R16, desc[UR12][R16.64] ;  /* 0x0000000c10107981 */ /* 0x000ee8000c1e1900 */
[----:B------:R-:W3:Y:S04]  /*08e0*/  LDG.E R19, desc[UR12][R8.64+0x8] ;  /* 0x0000080c08137981 */ /* 0x000ee8000c1e1900 */
[----:B------:R-:W5:Y:S04]  /*08f0*/  LDG.E R10, desc[UR12][R10.64] ;  /* 0x0000000c0a0a7981 */ /* 0x000f68000c1e1900 */
[----:B------:R-:W5:Y:S01]  /*0900*/  LDG.E R20, desc[UR12][R8.64+0xc] ;  /* 0x00000c0c08147981 */ /* 0x000f62000c1e1900 */
[----:B------:R-:W-:Y:S01]  /*0910*/  IADD3 R2, PT, PT, R2, 0x4, RZ ;  /* 0x0000000402027810 */ /* 0x000fe20007ffe0ff */
[----:B----4-:R-:W-:-:S04]  /*0920*/  IMAD R7, R14, R7, R6 ;  /* 0x000000070e077224 */ /* 0x010fc800078e0206 */
[----:B--2---:R-:W-:-:S04]  /*0930*/  IMAD R7, R12, R18, R7 ;  /* 0x000000120c077224 */ /* 0x004fc800078e0207 */
[----:B---3--:R-:W-:-:S04]  /*0940*/  IMAD R7, R16, R19, R7 ;  /* 0x0000001310077224 */ /* 0x008fc800078e0207 */
[----:B-----5:R-:W-:-:S07]  /*0950*/  IMAD R6, R10, R20, R7 ;  /* 0x000000140a067224 */ /* 0x020fce00078e0207 */
.L_x_4:
[----:B------:R-:W-:Y:S05]  /*0960*/  BRA.U !UP2, `(.L_x_3) ;  /* 0x000000010aa87547 */ /* 0x000fea000b800000 */
[----:B------:R-:W-:Y:S02]  /*0970*/  UISETP.NE.AND UP2, UPT, UR10, 0x1, UPT ;  /* 0x000000010a00788c */ /* 0x000fe4000bf45270 */
[----:B------:R-:W-:-:S07]  /*0980*/  ULOP3.LUT UP3, URZ, UR11, 0x1, URZ, 0xc0, !UPT ;  /* 0x000000010bff7892 */ /* 0x000fce000f86c0ff */
[----:B------:R-:W-:Y:S05]  /*0990*/  BRA.U !UP2, `(.L_x_5) ;  /* 0x000000010a687547 */ /* 0x000fea000b800000 */
[----:B------:R-:W0:Y:S01]  /*09a0*/  LDC.64 R12, c[0x0][0x388] ;  /* 0x0000e200ff0c7b82 */ /* 0x000e220000000a00 */
[----:B------:R-:W1:Y:S01]  /*09b0*/  LDCU UR11, c[0x0][0x39c] ;  /* 0x00007380ff0b77ac */ /* 0x000e620008000800 */
[----:B------:R-:W-:Y:S01]  /*09c0*/  IMAD.IADD R7, R5, 0x1, R2 ;  /* 0x0000000105077824 */ /* 0x000fe200078e0202 */
[C---:B------:R-:W-:Y:S02]  /*09d0*/  IADD3 R15, PT, PT, R2.reuse, UR9, RZ ;  /* 0x00000009020f7c10 */ /* 0x040fe4000fffe0ff */
[----:B------:R-:W-:Y:S02]  /*09e0*/  IADD3 R18, P0, PT, R2, UR9, RZ ;  /* 0x0000000902127c10 */ /* 0x000fe4000ff1e0ff */
[----:B------:R-:W-:Y:S01]  /*09f0*/  VIMNMX R14, PT, PT, RZ, R7, !PT ;  /* 0x00000007ff0e7248 */ /* 0x000fe20007fe0100 */
[----:B------:R-:W2:Y:S01]  /*0a00*/  LDC.64 R8, c[0x0][0x380] ;  /* 0x0000e000ff087b82 */ /* 0x000ea20000000a00 */
[----:B------:R-:W-:Y:S02]  /*0a10*/  VIADDMNMX R16, R7, 0x1, RZ, !PT ;  /* 0x0000000107107846 */ /* 0x000fe400078001ff */
[----:B------:R-:W-:-:S02]  /*0a20*/  VIMNMX R7, PT, PT, R14, UR7, PT ;  /* 0x000000070e077c48 */ /* 0x000fc4000bfe0100 */
[----:B------:R-:W-:Y:S02]  /*0a30*/  VIMNMX R17, PT, PT, R16, UR7, PT ;  /* 0x0000000710117c48 */ /* 0x000fe4000bfe0100 */
[----:B------:R-:W-:Y:S01]  /*0a40*/  IADD3.X R16, PT, PT, RZ, RZ, RZ, P0, !PT ;  /* 0x000000ffff107210 */ /* 0x000fe200007fe4ff */
[----:B------:R-:W3:Y:S01]  /*0a50*/  LDC.64 R10, c[0x0][0x388] ;  /* 0x0000e200ff0a7b82 */ /* 0x000ee20000000a00 */
[C---:B-1----:R-:W-:Y:S02]  /*0a60*/  IMAD R7, R4.reuse, UR11, R7 ;  /* 0x0000000b04077c24 */ /* 0x042fe4000f8e0207 */
[----:B------:R-:W-:Y:S02]  /*0a70*/  IMAD R17, R4, UR11, R17 ;  /* 0x0000000b04117c24 */ /* 0x000fe4000f8e0211 */
[----:B0-----:R-:W-:-:S06]  /*0a80*/  IMAD.WIDE.U32 R12, R15, 0x4, R12 ;  /* 0x000000040f0c7825 */ /* 0x001fcc00078e000c */
[----:B------:R-:W4:Y:S01]  /*0a90*/  LDG.E R12, desc[UR12][R12.64] ;  /* 0x0000000c0c0c7981 */ /* 0x000f22000c1e1900 */
[----:B--2---:R-:W-:-:S04]  /*0aa0*/  IMAD.WIDE R14, R7, 0x4, R8 ;  /* 0x00000004070e7825 */ /* 0x004fc800078e0208 */
[----:B------:R-:W-:Y:S02]  /*0ab0*/  IMAD.WIDE R8, R17, 0x4, R8 ;  /* 0x0000000411087825 */ /* 0x000fe400078e0208 */
[----:B------:R-:W4:Y:S01]  /*0ac0*/  LDG.E R15, desc[UR12][R14.64] ;  /* 0x0000000c0e0f7981 */ /* 0x000f22000c1e1900 */
[----:B---3--:R-:W-:-:S03]  /*0ad0*/  LEA R10, P0, R18, R10, 0x2 ;  /* 0x0000000a120a7211 */ /* 0x008fc600078010ff */
[----:B------:R-:W2:Y:S01]  /*0ae0*/  LDG.E R9, desc[UR12][R8.64] ;  /* 0x0000000c08097981 */ /* 0x000ea2000c1e1900 */
[----:B------:R-:W-:-:S05]  /*0af0*/  LEA.HI.X R11, R18, R11, R16, 0x2, P0 ;  /* 0x0000000b120b7211 */ /* 0x000fca00000f1410 */
[----:B------:R-:W2:Y:S01]  /*0b00*/  LDG.E R10, desc[UR12][R10.64+0x4] ;  /* 0x0000040c0a0a7981 */ /* 0x000ea2000c1e1900 */
[----:B------:R-:W-:Y:S01]  /*0b10*/  IADD3 R2, PT, PT, R2, 0x2, RZ ;  /* 0x0000000202027810 */ /* 0x000fe20007ffe0ff */
[----:B----4-:R-:W-:-:S04]  /*0b20*/  IMAD R6, R15, R12, R6 ;  /* 0x0000000c0f067224 */ /* 0x010fc800078e0206 */
[----:B--2---:R-:W-:-:S07]  /*0b30*/  IMAD R6, R9, R10, R6 ;  /* 0x0000000a09067224 */ /* 0x004fce00078e0206 */
.L_x_5:
[----:B------:R-:W-:Y:S05]  /*0b40*/  BRA.U !UP3, `(.L_x_3) ;  /* 0x000000010b307547 */ /* 0x000fea000b800000 */
[----:B------:R-:W0:Y:S01]  /*0b50*/  LDC.64 R10, c[0x0][0x388] ;  /* 0x0000e200ff0a7b82 */ /* 0x000e220000000a00 */
[----:B------:R-:W1:Y:S01]  /*0b60*/  LDCU UR11, c[0x0][0x39c] ;  /* 0x00007380ff0b77ac */ /* 0x000e620008000800 */
[----:B------:R-:W-:Y:S02]  /*0b70*/  VIADDMNMX R7, R5, R2, RZ, !PT ;  /* 0x0000000205077246 */ /* 0x000fe400078001ff */
[----:B------:R-:W-:Y:S02]  /*0b80*/  IADD3 R13, PT, PT, R2, UR9, RZ ;  /* 0x00000009020d7c10 */ /* 0x000fe4000fffe0ff */
[----:B------:R-:W-:Y:S02]  /*0b90*/  VIMNMX R7, PT, PT, R7, UR7, PT ;  /* 0x0000000707077c48 */ /* 0x000fe4000bfe0100 */
[----:B------:R-:W2:Y:S03]  /*0ba0*/  LDC.64 R8, c[0x0][0x380] ;  /* 0x0000e000ff087b82 */ /* 0x000ea60000000a00 */
[----:B-1----:R-:W-:-:S02]  /*0bb0*/  IMAD R7, R4, UR11, R7 ;  /* 0x0000000b04077c24 */ /* 0x002fc4000f8e0207 */
[----:B0-----:R-:W-:-:S06]  /*0bc0*/  IMAD.WIDE.U32 R10, R13, 0x4, R10 ;  /* 0x000000040d0a7825 */ /* 0x001fcc00078e000a */
[----:B------:R-:W3:Y:S01]  /*0bd0*/  LDG.E R10, desc[UR12][R10.64] ;  /* 0x0000000c0a0a7981 */ /* 0x000ee2000c1e1900 */
[----:B--2---:R-:W-:-:S06]  /*0be0*/  IMAD.WIDE R8, R7, 0x4, R8 ;  /* 0x0000000407087825 */ /* 0x004fcc00078e0208 */
[----:B------:R-:W3:Y:S02]  /*0bf0*/  LDG.E R9, desc[UR12][R8.64] ;  /* 0x0000000c08097981 */ /* 0x000ee4000c1e1900 */
[----:B---3--:R-:W-:-:S07]  /*0c00*/  IMAD R6, R9, R10, R6 ;  /* 0x0000000a09067224 */ /* 0x008fce00078e0206 */
.L_x_3:
[----:B------:R-:W-:Y:S05]  /*0c10*/  BRA.U UP0, `(.L_x_6) ;  /* 0xfffffff500707547 */ /* 0x000fea000b83ffff */
.L_x_0:
[----:B------:R-:W0:Y:S01]  /*0c20*/  LDC.64 R4, c[0x0][0x390] ;  /* 0x0000e400ff047b82 */ /* 0x000e220000000a00 */
[----:B------:R-:W1:Y:S02]  /*0c30*/  LDCU UR4, c[0x0][0x39c] ;  /* 0x00007380ff0477ac */ /* 0x000e640008000800 */
[----:B-1----:R-:W-:-:S04]  /*0c40*/  IMAD R3, R3, UR4, R0 ;  /* 0x0000000403037c24 */ /* 0x002fc8000f8e0200 */
[----:B0-----:R-:W-:-:S05]  /*0c50*/  IMAD.WIDE R2, R3, 0x4, R4 ;  /* 0x0000000403027825 */ /* 0x001fca00078e0204 */
[----:B------:R-:W-:Y:S01]  /*0c60*/  STG.E desc[UR12][R2.64], R6 ;  /* 0x0000000602007986 */ /* 0x000fe2000c10190c */
[----:B------:R-:W-:Y:S05]  /*0c70*/  EXIT ;  /* 0x000000000000794d */ /* 0x000fea0003800000 */
.L_x_7:
[----:B------:R-:W-:-:S00]  /*0c80*/  BRA `(.L_x_7) ;  /* 0xfffffffc00fc7947 */ /* 0x000fc0000383ffff */
[----:B------:R-:W-:-:S00]  /*0c90*/  NOP ;  /* 0x0000000000007918 */ /* 0x000fc00000000000 */
        /* <DEDUP_REMOVED lines=14> */
.L_x_8:


//--------------------- .nv.shared.reserved.0     --------------------------
	.section	.nv.shared.reserved.0,"aw",@nobits
	.weak		__nv_reservedSMEM_offset_0_alias
	.size		__nv_reservedSMEM_offset_0_alias, 0, 64
	.other		__nv_reservedSMEM_offset_0_alias,@"STO_CUDA_RESERVED_SHARED STV_DEFAULT"
__nv_reservedSMEM_offset_0_alias:
	.zero		0
	.zero		64


//--------------------- .nv.constant0._Z9convolutePiS_S_iii --------------------------
	.section	.nv.constant0._Z9convolutePiS_S_iii,"a",@progbits
	.sectionflags	@""
	.align	4
.nv.constant0._Z9convolutePiS_S_iii:
	.zero		932


//--------------------- SYMBOLS --------------------------

	.type		.nv.reservedSmem.offset0,@object
	.size		.nv.reservedSmem.offset0,0x4
